//
// Generated by NVIDIA NVVM Compiler
//
// Compiler Build ID: CL-36424714
// Cuda compilation tools, release 13.0, V13.0.88
// Based on NVVM 20.0.0
//

.version 9.0
.target sm_100
.address_size 64

	// .globl	_Z12sieve_kernelmPxmPmm

.visible .entry _Z12sieve_kernelmPxmPmm(
	.param .u64 _Z12sieve_kernelmPxmPmm_param_0,
	.param .u64 .ptr .align 1 _Z12sieve_kernelmPxmPmm_param_1,
	.param .u64 _Z12sieve_kernelmPxmPmm_param_2,
	.param .u64 .ptr .align 1 _Z12sieve_kernelmPxmPmm_param_3,
	.param .u64 _Z12sieve_kernelmPxmPmm_param_4
)
{
	.reg .pred 	%p<8>;
	.reg .b32 	%r<11>;
	.reg .b64 	%rd<28>;

	ld.param.u64 	%rd10, [_Z12sieve_kernelmPxmPmm_param_0];
	ld.param.u64 	%rd11, [_Z12sieve_kernelmPxmPmm_param_1];
	ld.param.u64 	%rd12, [_Z12sieve_kernelmPxmPmm_param_3];
	ld.param.u64 	%rd13, [_Z12sieve_kernelmPxmPmm_param_4];
	mov.u32 	%r2, %ctaid.x;
	mov.u32 	%r3, %ntid.x;
	mov.u32 	%r4, %tid.x;
	mad.lo.s32 	%r5, %r2, %r3, %r4;
	cvt.u64.u32 	%rd26, %r5;
	mov.u32 	%r6, %nctaid.x;
	mul.lo.s32 	%r1, %r3, %r6;
	setp.lt.u64 	%p1, %rd10, %rd26;
	@%p1 bra 	$L__BB0_7;
	cvt.u64.u32 	%rd2, %r1;
	cvta.to.global.u64 	%rd3, %rd12;
	cvta.to.global.u64 	%rd4, %rd11;
$L__BB0_2:
	setp.eq.s64 	%p2, %rd13, 0;
	setp.lt.u64 	%p3, %rd26, 2;
	or.pred  	%p4, %p3, %p2;
	@%p4 bra 	$L__BB0_6;
	mov.b64 	%rd27, 0;
$L__BB0_4:
	shl.b64 	%rd15, %rd27, 3;
	add.s64 	%rd16, %rd3, %rd15;
	ld.global.u64 	%rd17, [%rd16];
	mul.lo.s64 	%rd7, %rd17, %rd26;
	setp.gt.u64 	%p5, %rd7, %rd10;
	@%p5 bra 	$L__BB0_6;
	shr.u64 	%rd18, %rd7, 3;
	and.b64  	%rd19, %rd18, 2305843009213693944;
	add.s64 	%rd20, %rd4, %rd19;
	cvt.u32.u64 	%r7, %rd7;
	and.b32  	%r8, %r7, 63;
	mov.b64 	%rd21, -2;
	shl.b64 	%rd22, %rd21, %r8;
	neg.s32 	%r9, %r7;
	and.b32  	%r10, %r9, 63;
	shr.u64 	%rd23, %rd21, %r10;
	or.b64  	%rd24, %rd22, %rd23;
	atom.global.and.b64 	%rd25, [%rd20], %rd24;
	add.s64 	%rd27, %rd27, 1;
	setp.ne.s64 	%p6, %rd27, %rd13;
	@%p6 bra 	$L__BB0_4;
$L__BB0_6:
	add.s64 	%rd26, %rd26, %rd2;
	setp.le.u64 	%p7, %rd26, %rd10;
	@%p7 bra 	$L__BB0_2;
$L__BB0_7:
	ret;

}


// ===== COMPILED SASS (sm_100) =====

	.target	sm_100

	.elftype	@"ET_EXEC"


//--------------------- .note.nv.tkinfo           --------------------------
	.section	.note.nv.tkinfo,"",@"SHT_NOTE"
	.sectionflags	@"SHF_NOTE_NV_TKINFO"
	.tkinfo
        /*0018*/ 	.word	0x00000002
        /*0030*/ 	.string	""
        /*0030*/ 	.string	"ptxas"
        /*0030*/ 	.string	"Cuda compilation tools, release 13.0, V13.0.88"
        /*0030*/ 	.string	"Build cuda_13.0.r13.0/compiler.36424714_0"
        /*0030*/ 	.string	"-arch sm_100 -m 64 "



//--------------------- .note.nv.cuinfo           --------------------------
	.section	.note.nv.cuinfo,"",@"SHT_NOTE"
	.sectionflags	@"SHF_NOTE_NV_CUINFO"
        /*0018*/ 	.short	0x0002
        /*001a*/ 	.short	0x0064
        /*001c*/ 	.short	0x0082
	.zero		2


//--------------------- .nv.info                  --------------------------
	.section	.nv.info,"",@"SHT_CUDA_INFO"
	.align	4


	//----- nvinfo : EIATTR_REGCOUNT
	.align		4
        /*0000*/ 	.byte	0x04, 0x2f
        /*0002*/ 	.short	(.L_1 - .L_0)
	.align		4
.L_0:
        /*0004*/ 	.word	index@(_Z12sieve_kernelmPxmPmm)
        /*0008*/ 	.word	0x00000013


	//----- nvinfo : EIATTR_FRAME_SIZE
	.align		4
.L_1:
        /*000c*/ 	.byte	0x04, 0x11
        /*000e*/ 	.short	(.L_3 - .L_2)
	.align		4
.L_2:
        /*0010*/ 	.word	index@(_Z12sieve_kernelmPxmPmm)
        /*0014*/ 	.word	0x00000000


	//----- nvinfo : EIATTR_MIN_STACK_SIZE
	.align		4
.L_3:
        /*0018*/ 	.byte	0x04, 0x12
        /*001a*/ 	.short	(.L_5 - .L_4)
	.align		4
.L_4:
        /*001c*/ 	.word	index@(_Z12sieve_kernelmPxmPmm)
        /*0020*/ 	.word	0x00000000
.L_5:


//--------------------- .nv.compat                --------------------------
	.section	.nv.compat,"",@"SHT_CUDA_COMPAT_INFO"
	.align	4
        /*0000*/ 	.byte	0x02, 0x09, 0x00, 0x00, 0x02, 0x02, 0x01, 0x00, 0x02, 0x05, 0x05, 0x00, 0x03, 0x07, 0x01, 0x01
        /*0010*/ 	.byte	0x02, 0x03, 0x00, 0x00, 0x02, 0x06, 0x01, 0x00, 0x04, 0x0b, 0x08, 0x00, 0x09, 0x00, 0x00, 0x00
        /*0020*/ 	.byte	0x00, 0x00, 0x00, 0x00


//--------------------- .nv.info._Z12sieve_kernelmPxmPmm --------------------------
	.section	.nv.info._Z12sieve_kernelmPxmPmm,"",@"SHT_CUDA_INFO"
	.sectionflags	@""
	.align	4


	//----- nvinfo : EIATTR_CUDA_API_VERSION
	.align		4
        /*0000*/ 	.byte	0x04, 0x37
        /*0002*/ 	.short	(.L_7 - .L_6)
.L_6:
        /*0004*/ 	.word	0x00000082


	//----- nvinfo : EIATTR_KPARAM_INFO
	.align		4
.L_7:
        /*0008*/ 	.byte	0x04, 0x17
        /*000a*/ 	.short	(.L_9 - .L_8)
.L_8:
        /*000c*/ 	.word	0x00000000
        /*0010*/ 	.short	0x0004
        /*0012*/ 	.short	0x0020
        /*0014*/ 	.byte	0x00, 0xf0, 0x21, 0x00


	//----- nvinfo : EIATTR_KPARAM_INFO
	.align		4
.L_9:
        /*0018*/ 	.byte	0x04, 0x17
        /*001a*/ 	.short	(.L_11 - .L_10)
.L_10:
        /*001c*/ 	.word	0x00000000
        /*0020*/ 	.short	0x0003
        /*0022*/ 	.short	0x0018
        /*0024*/ 	.byte	0x00, 0xf5, 0x21, 0x00


	//----- nvinfo : EIATTR_KPARAM_INFO
	.align		4
.L_11:
        /*0028*/ 	.byte	0x04, 0x17
        /*002a*/ 	.short	(.L_13 - .L_12)
.L_12:
        /*002c*/ 	.word	0x00000000
        /*0030*/ 	.short	0x0002
        /*0032*/ 	.short	0x0010
        /*0034*/ 	.byte	0x00, 0xf0, 0x21, 0x00


	//----- nvinfo : EIATTR_KPARAM_INFO
	.align		4
.L_13:
        /*0038*/ 	.byte	0x04, 0x17
        /*003a*/ 	.short	(.L_15 - .L_14)
.L_14:
        /*003c*/ 	.word	0x00000000
        /*0040*/ 	.short	0x0001
        /*0042*/ 	.short	0x0008
        /*0044*/ 	.byte	0x00, 0xf5, 0x21, 0x00


	//----- nvinfo : EIATTR_KPARAM_INFO
	.align		4
.L_15:
        /*0048*/ 	.byte	0x04, 0x17
        /*004a*/ 	.short	(.L_17 - .L_16)
.L_16:
        /*004c*/ 	.word	0x00000000
        /*0050*/ 	.short	0x0000
        /*0052*/ 	.short	0x0000
        /*0054*/ 	.byte	0x00, 0xf0, 0x21, 0x00


	//----- nvinfo : EIATTR_SPARSE_MMA_MASK
	.align		4
.L_17:
        /*0058*/ 	.byte	0x03, 0x50
        /*005a*/ 	.short	0x0000


	//----- nvinfo : EIATTR_MAXREG_COUNT
	.align		4
        /*005c*/ 	.byte	0x03, 0x1b
        /*005e*/ 	.short	0x00ff


	//----- nvinfo : EIATTR_MERCURY_ISA_VERSION
	.align		4
        /*0060*/ 	.byte	0x03, 0x5f
        /*0062*/ 	.short	0x0101


	//----- nvinfo : EIATTR_VRC_CTA_INIT_COUNT
	.align		4
        /*0064*/ 	.byte	0x02, 0x4a
	.zero		1
	.zero		1


	//----- nvinfo : EIATTR_EXIT_INSTR_OFFSETS
	.align		4
        /*0068*/ 	.byte	0x04, 0x1c
        /*006a*/ 	.short	(.L_19 - .L_18)


	//   ....[0]....
.L_18:
        /*006c*/ 	.word	0x000000e0


	//   ....[1]....
        /*0070*/ 	.word	0x00000450


	//----- nvinfo : EIATTR_CRS_STACK_SIZE
	.align		4
.L_19:
        /*0074*/ 	.byte	0x04, 0x1e
        /*0076*/ 	.short	(.L_21 - .L_20)
.L_20:
        /*0078*/ 	.word	0x00000000


	//----- nvinfo : EIATTR_CBANK_PARAM_SIZE
	.align		4
.L_21:
        /*007c*/ 	.byte	0x03, 0x19
        /*007e*/ 	.short	0x0028


	//----- nvinfo : EIATTR_PARAM_CBANK
	.align		4
        /*0080*/ 	.byte	0x04, 0x0a
        /*0082*/ 	.short	(.L_23 - .L_22)
	.align		4
.L_22:
        /*0084*/ 	.word	index@(.nv.constant0._Z12sieve_kernelmPxmPmm)
        /*0088*/ 	.short	0x0380
        /*008a*/ 	.short	0x0028


	//----- nvinfo : EIATTR_SW_WAR
	.align		4
.L_23:
        /*008c*/ 	.byte	0x04, 0x36
        /*008e*/ 	.short	(.L_25 - .L_24)
.L_24:
        /*0090*/ 	.word	0x00000008
.L_25:


//--------------------- .nv.callgraph             --------------------------
	.section	.nv.callgraph,"",@"SHT_CUDA_CALLGRAPH"
	.align	4
	.sectionentsize	8
	.align		4
        /*0000*/ 	.word	0x00000000
	.align		4
        /*0004*/ 	.word	0xffffffff
	.align		4
        /*0008*/ 	.word	0x00000000
	.align		4
        /*000c*/ 	.word	0xfffffffe
	.align		4
        /*0010*/ 	.word	0x00000000
	.align		4
        /*0014*/ 	.word	0xfffffffd
	.align		4
        /*0018*/ 	.word	0x00000000
	.align		4
        /*001c*/ 	.word	0xfffffffc


//--------------------- .text._Z12sieve_kernelmPxmPmm --------------------------
	.section	.text._Z12sieve_kernelmPxmPmm,"ax",@progbits
	.align	128
        .global         _Z12sieve_kernelmPxmPmm
        .type           _Z12sieve_kernelmPxmPmm,@function
        .size           _Z12sieve_kernelmPxmPmm,(.L_x_5 - _Z12sieve_kernelmPxmPmm)
        .other          _Z12sieve_kernelmPxmPmm,@"STO_CUDA_ENTRY STV_DEFAULT"
_Z12sieve_kernelmPxmPmm:
.text._Z12sieve_kernelmPxmPmm:
[----:B------:R-:W-:Y:S01]  /*0000*/  LDC R1, c[0x0][0x37c] ;  /* 0x0000df00ff017b82 */ /* 0x000fe20000000800 */
[----:B------:R-:W0:Y:S07]  /*0010*/  S2R R3, SR_TID.X ;  /* 0x0000000000037919 */ /* 0x000e2e0000002100 */
[----:B------:R-:W0:Y:S01]  /*0020*/  S2UR UR4, SR_CTAID.X ;  /* 0x00000000000479c3 */ /* 0x000e220000002500 */
[----:B------:R-:W1:Y:S01]  /*0030*/  LDCU.64 UR6, c[0x0][0x380] ;  /* 0x00007000ff0677ac */ /* 0x000e620008000a00 */
[----:B------:R-:W2:Y:S06]  /*0040*/  LDCU.64 UR10, c[0x0][0x380] ;  /* 0x00007000ff0a77ac */ /* 0x000eac0008000a00 */
[----:B------:R-:W0:Y:S01]  /*0050*/  LDC R0, c[0x0][0x360] ;  /* 0x0000d800ff007b82 */ /* 0x000e220000000800 */
[----:B------:R-:W3:Y:S01]  /*0060*/  LDCU UR5, c[0x0][0x370] ;  /* 0x00006e00ff0577ac */ /* 0x000ee20008000800 */
[----:B------:R-:W4:Y:S01]  /*0070*/  LDCU.64 UR12, c[0x0][0x3a0] ;  /* 0x00007400ff0c77ac */ /* 0x000f220008000a00 */
[----:B------:R-:W0:Y:S02]  /*0080*/  LDCU.64 UR8, c[0x0][0x388] ;  /* 0x00007100ff0877ac */ /* 0x000e240008000a00 */
[----:B0-----:R-:W-:-:S02]  /*0090*/  IMAD R3, R0, UR4, R3 ;  /* 0x0000000400037c24 */ /* 0x001fc4000f8e0203 */
[----:B---3--:R-:W-:-:S03]  /*00a0*/  IMAD R0, R0, UR5, RZ ;  /* 0x0000000500007c24 */ /* 0x008fc6000f8e02ff */
[----:B-1----:R-:W-:-:S04]  /*00b0*/  ISETP.GT.U32.AND P0, PT, R3, UR6, PT ;  /* 0x0000000603007c0c */ /* 0x002fc8000bf04070 */
[----:B------:R-:W-:Y:S01]  /*00c0*/  ISETP.GT.U32.AND.EX P0, PT, RZ, UR7, PT, P0 ;  /* 0x00000007ff007c0c */ /* 0x000fe2000bf04100 */
[----:B------:R-:W0:-:S12]  /*00d0*/  LDCU.64 UR6, c[0x0][0x398] ;  /* 0x00007300ff0677ac */ /* 0x000e180008000a00 */
[----:B0-2-4-:R-:W-:Y:S05]  /*00e0*/  @P0 EXIT ;  /* 0x000000000000094d */ /* 0x015fea0003800000 */
[----:B------:R-:W0:Y:S01]  /*00f0*/  LDC.64 R10, c[0x0][0x358] ;  /* 0x0000d600ff0a7b82 */ /* 0x000e220000000a00 */
[----:B------:R-:W-:-:S07]  /*0100*/  IMAD.MOV.U32 R2, RZ, RZ, RZ ;  /* 0x000000ffff027224 */ /* 0x000fce00078e00ff */
.L_x_3:
[----:B-1----:R-:W1:Y:S01]  /*0110*/  LDCU.64 UR4, c[0x0][0x3a0] ;  /* 0x00007400ff0477ac */ /* 0x002e620008000a00 */
[----:B------:R-:W-:Y:S01]  /*0120*/  ISETP.LT.U32.AND P0, PT, R3, 0x2, PT ;  /* 0x000000020300780c */ /* 0x000fe20003f01070 */
[----:B------:R-:W-:Y:S01]  /*0130*/  BSSY.RECONVERGENT B0, `(.L_x_0) ;  /* 0x000002b000007945 */ /* 0x000fe20003800200 */
[----:B-1----:R-:W-:-:S04]  /*0140*/  ISETP.NE.U32.AND P1, PT, RZ, UR4, PT ;  /* 0x00000004ff007c0c */ /* 0x002fc8000bf25070 */
[----:B------:R-:W-:-:S04]  /*0150*/  ISETP.NE.AND.EX P1, PT, RZ, UR5, PT, P1 ;  /* 0x00000005ff007c0c */ /* 0x000fc8000bf25310 */
[----:B------:R-:W-:-:S13]  /*0160*/  ISETP.LT.U32.OR.EX P0, PT, R2, RZ, !P1, P0 ;  /* 0x000000ff0200720c */ /* 0x000fda0004f01500 */
[----:B------:R-:W-:Y:S05]  /*0170*/  @P0 BRA `(.L_x_1) ;  /* 0x0000000000980947 */ /* 0x000fea0003800000 */
[----:B------:R-:W-:-:S07]  /*0180*/  CS2R R4, SRZ ;  /* 0x0000000000047805 */ /* 0x000fce000001ff00 */
.L_x_2:
[----:B0-----:R-:W-:Y:S02]  /*0190*/  R2UR UR4, R10 ;  /* 0x000000000a0472ca */ /* 0x001fe400000e0000 */
[----:B------:R-:W-:Y:S02]  /*01a0*/  R2UR UR5, R11 ;  /* 0x000000000b0572ca */ /* 0x000fe400000e0000 */
[----:B-1----:R-:W-:-:S04]  /*01b0*/  LEA R6, P0, R5, UR6, 0x3 ;  /* 0x0000000605067c11 */ /* 0x002fc8000f8018ff */
[----:B------:R-:W-:-:S07]  /*01c0*/  LEA.HI.X R7, R5, UR7, R4, 0x3, P0 ;  /* 0x0000000705077c11 */ /* 0x000fce00080f1c04 */
[----:B------:R-:W2:Y:S02]  /*01d0*/  LDG.E.64 R6, desc[UR4][R6.64] ;  /* 0x0000000406067981 */ /* 0x000ea4000c1e1b00 */
[-C--:B--2---:R-:W-:Y:S02]  /*01e0*/  IMAD R13, R7, R3.reuse, RZ ;  /* 0x00000003070d7224 */ /* 0x084fe400078e02ff */
[----:B------:R-:W-:-:S04]  /*01f0*/  IMAD.WIDE.U32 R8, R6, R3, RZ ;  /* 0x0000000306087225 */ /* 0x000fc800078e00ff */
[----:B------:R-:W-:Y:S01]  /*0200*/  IMAD R13, R6, R2, R13 ;  /* 0x00000002060d7224 */ /* 0x000fe200078e020d */
[----:B------:R-:W-:-:S03]  /*0210*/  ISETP.GT.U32.AND P0, PT, R8, UR10, PT ;  /* 0x0000000a08007c0c */ /* 0x000fc6000bf04070 */
[----:B------:R-:W-:-:S05]  /*0220*/  IMAD.IADD R13, R9, 0x1, R13 ;  /* 0x00000001090d7824 */ /* 0x000fca00078e020d */
[----:B------:R-:W-:-:S13]  /*0230*/  ISETP.GT.U32.AND.EX P0, PT, R13, UR11, PT, P0 ;  /* 0x0000000b0d007c0c */ /* 0x000fda000bf04100 */
[----:B------:R-:W-:Y:S05]  /*0240*/  @P0 BRA `(.L_x_1) ;  /* 0x0000000000640947 */ /* 0x000fea0003800000 */
[C-C-:B------:R-:W-:Y:S01]  /*0250*/  SHF.R.U64 R9, R8.reuse, 0x3, R13.reuse ;  /* 0x0000000308097819 */ /* 0x140fe2000000120d */
[----:B------:R-:W-:Y:S01]  /*0260*/  IMAD.MOV R7, RZ, RZ, -R8 ;  /* 0x000000ffff077224 */ /* 0x000fe200078e0a08 */
[----:B------:R-:W-:Y:S01]  /*0270*/  LOP3.LUT R6, R8, 0x3f, RZ, 0xc0, !PT ;  /* 0x0000003f08067812 */ /* 0x000fe200078ec0ff */
[----:B------:R-:W-:Y:S01]  /*0280*/  IMAD.MOV.U32 R15, RZ, RZ, -0x2 ;  /* 0xfffffffeff0f7424 */ /* 0x000fe200078e00ff */
[----:B------:R-:W-:Y:S01]  /*0290*/  SHF.R.U32.HI R14, RZ, 0x3, R13 ;  /* 0x00000003ff0e7819 */ /* 0x000fe2000001160d */
[----:B------:R-:W-:Y:S01]  /*02a0*/  IMAD.MOV.U32 R16, RZ, RZ, -0x1 ;  /* 0xffffffffff107424 */ /* 0x000fe200078e00ff */
[----:B------:R-:W-:Y:S02]  /*02b0*/  LOP3.LUT R9, R9, 0xfffffff8, RZ, 0xc0, !PT ;  /* 0xfffffff809097812 */ /* 0x000fe400078ec0ff */
[----:B------:R-:W-:Y:S02]  /*02c0*/  LOP3.LUT R7, R7, 0x3f, RZ, 0xc0, !PT ;  /* 0x0000003f07077812 */ /* 0x000fe400078ec0ff */
[----:B------:R-:W-:-:S02]  /*02d0*/  SHF.L.U64.HI R12, R15, R6, 0xffffffff ;  /* 0xffffffff0f0c7419 */ /* 0x000fc40000010206 */
[----:B------:R-:W-:Y:S02]  /*02e0*/  SHF.L.U32 R13, R15, R6, RZ ;  /* 0x000000060f0d7219 */ /* 0x000fe400000006ff */
[----:B------:R-:W-:Y:S02]  /*02f0*/  LOP3.LUT R14, R14, 0x1fffffff, RZ, 0xc0, !PT ;  /* 0x1fffffff0e0e7812 */ /* 0x000fe400078ec0ff */
[----:B------:R-:W-:Y:S02]  /*0300*/  IADD3 R6, P0, PT, R9, UR8, RZ ;  /* 0x0000000809067c10 */ /* 0x000fe4000ff1e0ff */
[-C--:B------:R-:W-:Y:S02]  /*0310*/  SHF.R.U64 R8, R15, R7.reuse, 0xffffffff ;  /* 0xffffffff0f087419 */ /* 0x080fe40000001207 */
[----:B------:R-:W-:Y:S02]  /*0320*/  SHF.R.U32.HI R9, RZ, R7, R16 ;  /* 0x00000007ff097219 */ /* 0x000fe40000011610 */
[----:B------:R-:W-:-:S02]  /*0330*/  IADD3.X R7, PT, PT, R14, UR9, RZ, P0, !PT ;  /* 0x000000090e077c10 */ /* 0x000fc400087fe4ff */
[----:B------:R-:W-:Y:S02]  /*0340*/  IADD3 R5, P0, PT, R5, 0x1, RZ ;  /* 0x0000000105057810 */ /* 0x000fe40007f1e0ff */
[----:B------:R-:W-:Y:S02]  /*0350*/  R2UR UR4, R10 ;  /* 0x000000000a0472ca */ /* 0x000fe400000e0000 */
[----:B------:R-:W-:Y:S01]  /*0360*/  R2UR UR5, R11 ;  /* 0x000000000b0572ca */ /* 0x000fe200000e0000 */
[----:B------:R-:W-:Y:S01]  /*0370*/  IMAD.X R4, RZ, RZ, R4, P0 ;  /* 0x000000ffff047224 */ /* 0x000fe200000e0604 */
[----:B------:R-:W-:Y:S02]  /*0380*/  ISETP.NE.U32.AND P0, PT, R5, UR12, PT ;  /* 0x0000000c05007c0c */ /* 0x000fe4000bf05070 */
[----:B------:R-:W-:Y:S02]  /*0390*/  LOP3.LUT R8, R13, R8, RZ, 0xfc, !PT ;  /* 0x000000080d087212 */ /* 0x000fe400078efcff */
[----:B------:R-:W-:-:S02]  /*03a0*/  ISETP.NE.AND.EX P0, PT, R4, UR13, PT, P0 ;  /* 0x0000000d04007c0c */ /* 0x000fc4000bf05300 */
[----:B------:R-:W-:-:S05]  /*03b0*/  LOP3.LUT R9, R12, R9, RZ, 0xfc, !PT ;  /* 0x000000090c097212 */ /* 0x000fca00078efcff */
[----:B------:R1:W-:Y:S06]  /*03c0*/  REDG.E.AND.64.STRONG.GPU desc[UR4][R6.64], R8 ;  /* 0x000000080600798e */ /* 0x0003ec000e92e504 */
[----:B------:R-:W-:Y:S05]  /*03d0*/  @P0 BRA `(.L_x_2) ;  /* 0xfffffffc006c0947 */ /* 0x000fea000383ffff */
.L_x_1:
[----:B------:R-:W-:Y:S05]  /*03e0*/  BSYNC.RECONVERGENT B0 ;  /* 0x0000000000007941 */ /* 0x000fea0003800200 */
.L_x_0:
[----:B------:R-:W2:Y:S01]  /*03f0*/  LDCU.64 UR4, c[0x0][0x380] ;  /* 0x00007000ff0477ac */ /* 0x000ea20008000a00 */
[----:B------:R-:W-:-:S05]  /*0400*/  IADD3 R3, P0, PT, R0, R3, RZ ;  /* 0x0000000300037210 */ /* 0x000fca0007f1e0ff */
[----:B------:R-:W-:Y:S01]  /*0410*/  IMAD.X R2, RZ, RZ, R2, P0 ;  /* 0x000000ffff027224 */ /* 0x000fe200000e0602 */
[----:B--2---:R-:W-:-:S04]  /*0420*/  ISETP.GT.U32.AND P0, PT, R3, UR4, PT ;  /* 0x0000000403007c0c */ /* 0x004fc8000bf04070 */
[----:B------:R-:W-:-:S13]  /*0430*/  ISETP.GT.U32.AND.EX P0, PT, R2, UR5, PT, P0 ;  /* 0x0000000502007c0c */ /* 0x000fda000bf04100 */
[----:B------:R-:W-:Y:S05]  /*0440*/  @!P0 BRA `(.L_x_3) ;  /* 0xfffffffc00308947 */ /* 0x000fea000383ffff */
[----:B------:R-:W-:Y:S05]  /*0450*/  EXIT ;  /* 0x000000000000794d */ /* 0x000fea0003800000 */
.L_x_4:
[----:B------:R-:W-:-:S00]  /*0460*/  BRA `(.L_x_4) ;  /* 0xfffffffc00fc7947 */ /* 0x000fc0000383ffff */
[----:B------:R-:W-:-:S00]  /*0470*/  NOP ;  /* 0x0000000000007918 */ /* 0x000fc00000000000 */
        /* <DEDUP_REMOVED lines=8> */
.L_x_5:


//--------------------- .nv.shared.reserved.0     --------------------------
	.section	.nv.shared.reserved.0,"aw",@nobits
	.weak		__nv_reservedSMEM_offset_0_alias
	.size		__nv_reservedSMEM_offset_0_alias, 0, 64
	.other		__nv_reservedSMEM_offset_0_alias,@"STO_CUDA_RESERVED_SHARED STV_DEFAULT"
__nv_reservedSMEM_offset_0_alias:
	.zero		0
	.zero		64


//--------------------- .nv.constant0._Z12sieve_kernelmPxmPmm --------------------------
	.section	.nv.constant0._Z12sieve_kernelmPxmPmm,"a",@progbits
	.sectionflags	@""
	.align	4
.nv.constant0._Z12sieve_kernelmPxmPmm:
	.zero		936


//--------------------- SYMBOLS --------------------------

	.type		.nv.reservedSmem.offset0,@object
	.size		.nv.reservedSmem.offset0,0x4
